//
// Generated by NVIDIA NVVM Compiler
//
// Compiler Build ID: CL-36424714
// Cuda compilation tools, release 13.0, V13.0.88
// Based on NVVM 20.0.0
//

.version 9.0
.target sm_100
.address_size 64

	// .globl	scale

.visible .entry scale(
	.param .u64 .ptr .align 1 scale_param_0,
	.param .u64 .ptr .align 1 scale_param_1,
	.param .f32 scale_param_2,
	.param .u32 scale_param_3
)
{
	.reg .pred 	%p<2>;
	.reg .b32 	%r<9>;
	.reg .b32 	%f<4>;
	.reg .b64 	%rd<8>;

	ld.param.u64 	%rd1, [scale_param_0];
	ld.param.u64 	%rd2, [scale_param_1];
	ld.param.f32 	%f1, [scale_param_2];
	ld.param.u32 	%r2, [scale_param_3];
	mov.u32 	%r3, %ctaid.y;
	mov.u32 	%r4, %nctaid.x;
	mov.u32 	%r5, %ctaid.x;
	mad.lo.s32 	%r6, %r3, %r4, %r5;
	mov.u32 	%r7, %ntid.x;
	mov.u32 	%r8, %tid.x;
	mad.lo.s32 	%r1, %r6, %r7, %r8;
	setp.ge.s32 	%p1, %r1, %r2;
	@%p1 bra 	$L__BB0_2;
	cvta.to.global.u64 	%rd3, %rd2;
	cvta.to.global.u64 	%rd4, %rd1;
	mul.wide.s32 	%rd5, %r1, 4;
	add.s64 	%rd6, %rd3, %rd5;
	ld.global.nc.f32 	%f2, [%rd6];
	mul.f32 	%f3, %f1, %f2;
	add.s64 	%rd7, %rd4, %rd5;
	st.global.f32 	[%rd7], %f3;
$L__BB0_2:
	ret;

}


// ===== COMPILED SASS (sm_100) =====

	.target	sm_100

	.elftype	@"ET_EXEC"


//--------------------- .note.nv.tkinfo           --------------------------
	.section	.note.nv.tkinfo,"",@"SHT_NOTE"
	.sectionflags	@"SHF_NOTE_NV_TKINFO"
	.tkinfo
        /*0018*/ 	.word	0x00000002
        /*0030*/ 	.string	""
        /*0030*/ 	.string	"ptxas"
        /*0030*/ 	.string	"Cuda compilation tools, release 13.0, V13.0.88"
        /*0030*/ 	.string	"Build cuda_13.0.r13.0/compiler.36424714_0"
        /*0030*/ 	.string	"-arch sm_100 -m 64 "



//--------------------- .note.nv.cuinfo           --------------------------
	.section	.note.nv.cuinfo,"",@"SHT_NOTE"
	.sectionflags	@"SHF_NOTE_NV_CUINFO"
        /*0018*/ 	.short	0x0002
        /*001a*/ 	.short	0x0064
        /*001c*/ 	.short	0x0082
	.zero		2


//--------------------- .nv.info                  --------------------------
	.section	.nv.info,"",@"SHT_CUDA_INFO"
	.align	4


	//----- nvinfo : EIATTR_REGCOUNT
	.align		4
        /*0000*/ 	.byte	0x04, 0x2f
        /*0002*/ 	.short	(.L_1 - .L_0)
	.align		4
.L_0:
        /*0004*/ 	.word	index@(scale)
        /*0008*/ 	.word	0x0000000a


	//----- nvinfo : EIATTR_FRAME_SIZE
	.align		4
.L_1:
        /*000c*/ 	.byte	0x04, 0x11
        /*000e*/ 	.short	(.L_3 - .L_2)
	.align		4
.L_2:
        /*0010*/ 	.word	index@(scale)
        /*0014*/ 	.word	0x00000000


	//----- nvinfo : EIATTR_MIN_STACK_SIZE
	.align		4
.L_3:
        /*0018*/ 	.byte	0x04, 0x12
        /*001a*/ 	.short	(.L_5 - .L_4)
	.align		4
.L_4:
        /*001c*/ 	.word	index@(scale)
        /*0020*/ 	.word	0x00000000
.L_5:


//--------------------- .nv.compat                --------------------------
	.section	.nv.compat,"",@"SHT_CUDA_COMPAT_INFO"
	.align	4
        /*0000*/ 	.byte	0x02, 0x09, 0x00, 0x00, 0x02, 0x02, 0x01, 0x00, 0x02, 0x05, 0x05, 0x00, 0x03, 0x07, 0x01, 0x01
        /*0010*/ 	.byte	0x02, 0x03, 0x00, 0x00, 0x02, 0x06, 0x01, 0x00, 0x04, 0x0b, 0x08, 0x00, 0x09, 0x00, 0x00, 0x00
        /*0020*/ 	.byte	0x00, 0x00, 0x00, 0x00


//--------------------- .nv.info.scale            --------------------------
	.section	.nv.info.scale,"",@"SHT_CUDA_INFO"
	.sectionflags	@""
	.align	4


	//----- nvinfo : EIATTR_CUDA_API_VERSION
	.align		4
        /*0000*/ 	.byte	0x04, 0x37
        /*0002*/ 	.short	(.L_7 - .L_6)
.L_6:
        /*0004*/ 	.word	0x00000082


	//----- nvinfo : EIATTR_KPARAM_INFO
	.align		4
.L_7:
        /*0008*/ 	.byte	0x04, 0x17
        /*000a*/ 	.short	(.L_9 - .L_8)
.L_8:
        /*000c*/ 	.word	0x00000000
        /*0010*/ 	.short	0x0003
        /*0012*/ 	.short	0x0014
        /*0014*/ 	.byte	0x00, 0xf0, 0x11, 0x00


	//----- nvinfo : EIATTR_KPARAM_INFO
	.align		4
.L_9:
        /*0018*/ 	.byte	0x04, 0x17
        /*001a*/ 	.short	(.L_11 - .L_10)
.L_10:
        /*001c*/ 	.word	0x00000000
        /*0020*/ 	.short	0x0002
        /*0022*/ 	.short	0x0010
        /*0024*/ 	.byte	0x00, 0xf0, 0x11, 0x00


	//----- nvinfo : EIATTR_KPARAM_INFO
	.align		4
.L_11:
        /*0028*/ 	.byte	0x04, 0x17
        /*002a*/ 	.short	(.L_13 - .L_12)
.L_12:
        /*002c*/ 	.word	0x00000000
        /*0030*/ 	.short	0x0001
        /*0032*/ 	.short	0x0008
        /*0034*/ 	.byte	0x00, 0xf5, 0x21, 0x00


	//----- nvinfo : EIATTR_KPARAM_INFO
	.align		4
.L_13:
        /*0038*/ 	.byte	0x04, 0x17
        /*003a*/ 	.short	(.L_15 - .L_14)
.L_14:
        /*003c*/ 	.word	0x00000000
        /*0040*/ 	.short	0x0000
        /*0042*/ 	.short	0x0000
        /*0044*/ 	.byte	0x00, 0xf5, 0x21, 0x00


	//----- nvinfo : EIATTR_SPARSE_MMA_MASK
	.align		4
.L_15:
        /*0048*/ 	.byte	0x03, 0x50
        /*004a*/ 	.short	0x0000


	//----- nvinfo : EIATTR_MAXREG_COUNT
	.align		4
        /*004c*/ 	.byte	0x03, 0x1b
        /*004e*/ 	.short	0x00ff


	//----- nvinfo : EIATTR_MERCURY_ISA_VERSION
	.align		4
        /*0050*/ 	.byte	0x03, 0x5f
        /*0052*/ 	.short	0x0101


	//----- nvinfo : EIATTR_VRC_CTA_INIT_COUNT
	.align		4
        /*0054*/ 	.byte	0x02, 0x4a
	.zero		1
	.zero		1


	//----- nvinfo : EIATTR_EXIT_INSTR_OFFSETS
	.align		4
        /*0058*/ 	.byte	0x04, 0x1c
        /*005a*/ 	.short	(.L_17 - .L_16)


	//   ....[0]....
.L_16:
        /*005c*/ 	.word	0x000000a0


	//   ....[1]....
        /*0060*/ 	.word	0x00000140


	//----- nvinfo : EIATTR_CBANK_PARAM_SIZE
	.align		4
.L_17:
        /*0064*/ 	.byte	0x03, 0x19
        /*0066*/ 	.short	0x0018


	//----- nvinfo : EIATTR_PARAM_CBANK
	.align		4
        /*0068*/ 	.byte	0x04, 0x0a
        /*006a*/ 	.short	(.L_19 - .L_18)
	.align		4
.L_18:
        /*006c*/ 	.word	index@(.nv.constant0.scale)
        /*0070*/ 	.short	0x0380
        /*0072*/ 	.short	0x0018


	//----- nvinfo : EIATTR_SW_WAR
	.align		4
.L_19:
        /*0074*/ 	.byte	0x04, 0x36
        /*0076*/ 	.short	(.L_21 - .L_20)
.L_20:
        /*0078*/ 	.word	0x00000008
.L_21:


//--------------------- .nv.callgraph             --------------------------
	.section	.nv.callgraph,"",@"SHT_CUDA_CALLGRAPH"
	.align	4
	.sectionentsize	8
	.align		4
        /*0000*/ 	.word	0x00000000
	.align		4
        /*0004*/ 	.word	0xffffffff
	.align		4
        /*0008*/ 	.word	0x00000000
	.align		4
        /*000c*/ 	.word	0xfffffffe
	.align		4
        /*0010*/ 	.word	0x00000000
	.align		4
        /*0014*/ 	.word	0xfffffffd
	.align		4
        /*0018*/ 	.word	0x00000000
	.align		4
        /*001c*/ 	.word	0xfffffffc


//--------------------- .text.scale               --------------------------
	.section	.text.scale,"ax",@progbits
	.align	128
        .global         scale
        .type           scale,@function
        .size           scale,(.L_x_1 - scale)
        .other          scale,@"STO_CUDA_ENTRY STV_DEFAULT"
scale:
.text.scale:
[----:B------:R-:W-:Y:S01]  /*0000*/  LDC R1, c[0x0][0x37c] ;  /* 0x0000df00ff017b82 */ /* 0x000fe20000000800 */
[----:B------:R-:W0:Y:S07]  /*0010*/  S2R R0, SR_TID.X ;  /* 0x0000000000007919 */ /* 0x000e2e0000002100 */
[----:B------:R-:W-:Y:S01]  /*0020*/  S2UR UR4, SR_CTAID.Y ;  /* 0x00000000000479c3 */ /* 0x000fe20000002600 */
[----:B------:R-:W1:Y:S01]  /*0030*/  LDCU UR5, c[0x0][0x370] ;  /* 0x00006e00ff0577ac */ /* 0x000e620008000800 */
[----:B------:R-:W2:Y:S06]  /*0040*/  LDCU UR7, c[0x0][0x394] ;  /* 0x00007280ff0777ac */ /* 0x000eac0008000800 */
[----:B------:R-:W1:Y:S08]  /*0050*/  S2UR UR6, SR_CTAID.X ;  /* 0x00000000000679c3 */ /* 0x000e700000002500 */
[----:B------:R-:W0:Y:S01]  /*0060*/  LDC R7, c[0x0][0x360] ;  /* 0x0000d800ff077b82 */ /* 0x000e220000000800 */
[----:B-1----:R-:W-:-:S06]  /*0070*/  UIMAD UR4, UR4, UR5, UR6 ;  /* 0x00000005040472a4 */ /* 0x002fcc000f8e0206 */
[----:B0-----:R-:W-:-:S05]  /*0080*/  IMAD R7, R7, UR4, R0 ;  /* 0x0000000407077c24 */ /* 0x001fca000f8e0200 */
[----:B--2---:R-:W-:-:S13]  /*0090*/  ISETP.GE.AND P0, PT, R7, UR7, PT ;  /* 0x0000000707007c0c */ /* 0x004fda000bf06270 */
[----:B------:R-:W-:Y:S05]  /*00a0*/  @P0 EXIT ;  /* 0x000000000000094d */ /* 0x000fea0003800000 */
[----:B------:R-:W0:Y:S01]  /*00b0*/  LDC.64 R2, c[0x0][0x388] ;  /* 0x0000e200ff027b82 */ /* 0x000e220000000a00 */
[----:B------:R-:W1:Y:S01]  /*00c0*/  LDCU.64 UR4, c[0x0][0x358] ;  /* 0x00006b00ff0477ac */ /* 0x000e620008000a00 */
[----:B------:R-:W2:Y:S06]  /*00d0*/  LDCU UR6, c[0x0][0x390] ;  /* 0x00007200ff0677ac */ /* 0x000eac0008000800 */
[----:B------:R-:W3:Y:S01]  /*00e0*/  LDC.64 R4, c[0x0][0x380] ;  /* 0x0000e000ff047b82 */ /* 0x000ee20000000a00 */
[----:B0-----:R-:W-:-:S06]  /*00f0*/  IMAD.WIDE R2, R7, 0x4, R2 ;  /* 0x0000000407027825 */ /* 0x001fcc00078e0202 */
[----:B-1----:R-:W2:Y:S01]  /*0100*/  LDG.E.CONSTANT R2, desc[UR4][R2.64] ;  /* 0x0000000402027981 */ /* 0x002ea2000c1e9900 */
[----:B---3--:R-:W-:-:S04]  /*0110*/  IMAD.WIDE R4, R7, 0x4, R4 ;  /* 0x0000000407047825 */ /* 0x008fc800078e0204 */
[----:B--2---:R-:W-:-:S05]  /*0120*/  FMUL R7, R2, UR6 ;  /* 0x0000000602077c20 */ /* 0x004fca0008400000 */
[----:B------:R-:W-:Y:S01]  /*0130*/  STG.E desc[UR4][R4.64], R7 ;  /* 0x0000000704007986 */ /* 0x000fe2000c101904 */
[----:B------:R-:W-:Y:S05]  /*0140*/  EXIT ;  /* 0x000000000000794d */ /* 0x000fea0003800000 */
.L_x_0:
[----:B------:R-:W-:-:S00]  /*0150*/  BRA `(.L_x_0) ;  /* 0xfffffffc00fc7947 */ /* 0x000fc0000383ffff */
[----:B------:R-:W-:-:S00]  /*0160*/  NOP ;  /* 0x0000000000007918 */ /* 0x000fc00000000000 */
        /* <DEDUP_REMOVED lines=9> */
.L_x_1:


//--------------------- .nv.shared.reserved.0     --------------------------
	.section	.nv.shared.reserved.0,"aw",@nobits
	.weak		__nv_reservedSMEM_offset_0_alias
	.size		__nv_reservedSMEM_offset_0_alias, 0, 64
	.other		__nv_reservedSMEM_offset_0_alias,@"STO_CUDA_RESERVED_SHARED STV_DEFAULT"
__nv_reservedSMEM_offset_0_alias:
	.zero		0
	.zero		64


//--------------------- .nv.constant0.scale       --------------------------
	.section	.nv.constant0.scale,"a",@progbits
	.sectionflags	@""
	.align	4
.nv.constant0.scale:
	.zero		920


//--------------------- SYMBOLS --------------------------

	.type		.nv.reservedSmem.offset0,@object
	.size		.nv.reservedSmem.offset0,0x4
